def gluon_mma(
    a_ptr,
    b_ptr,
    c_ptr,
    M: gl.constexpr,
    N: gl.constexpr,
    K: gl.constexpr,
    BLK_A: gl.constexpr,
    BLK_B: gl.constexpr,
    SHARED_A: gl.constexpr,
    SHARED_B: gl.constexpr,
    ACC_LAYOUT: gl.constexpr,
    TMEM_LAYOUT: gl.constexpr,
    USE_TCGEN05: gl.constexpr,
    IS_ASYNC: gl.constexpr,
):
    offs_m = gl.arange(0, M, layout=gl.SliceLayout(1, BLK_A))
    offs_ka = gl.arange(0, K, layout=gl.SliceLayout(0, BLK_A))
    offs_kb = gl.arange(0, K, layout=gl.SliceLayout(1, BLK_B))
    offs_n = gl.arange(0, N, layout=gl.SliceLayout(0, BLK_B))
    a = gl.load(a_ptr + offs_m[:, None] * K + offs_ka[None, :])
    b = gl.load(b_ptr + offs_kb[:, None] * N + offs_n[None, :])
    a_smem = gl.allocate_shared_memory(a.dtype, [M, K], SHARED_A, a)
    b_smem = gl.allocate_shared_memory(b.dtype, [K, N], SHARED_B, b)

    if USE_TCGEN05:
        fence_async_shared()
        bar = gl.allocate_shared_memory(gl.int64, [1], mbarrier.MBarrierLayout())
        mbarrier.init(bar, count=1)
        acc_tmem = allocate_tensor_memory(gl.float32, [M, N], TMEM_LAYOUT)
        tcgen05_mma(a_smem, b_smem, acc_tmem, use_acc=False)
        tcgen05_commit(bar)
        mbarrier.wait(bar, phase=0)
        mbarrier.invalidate(bar)
        acc = acc_tmem.load(ACC_LAYOUT)
    else:
        acc = gl.zeros([M, N], dtype=gl.float32, layout=ACC_LAYOUT)
        acc = hopper.warpgroup_mma(a_smem, b_smem, acc, is_async=IS_ASYNC)
        if IS_ASYNC:
            acc = hopper.warpgroup_mma_wait(num_outstanding=0, deps=[acc])

    out_layout: gl.constexpr = gl.BlockedLayout(
        [1, 1], [1, 32], [gl.num_warps(), 1], [1, 0]
    )
    acc = gl.convert_layout(acc, out_layout)
    offs_cm = gl.arange(0, M, layout=gl.SliceLayout(1, out_layout))
    offs_cn = gl.arange(0, N, layout=gl.SliceLayout(0, out_layout))
    gl.store(c_ptr + offs_cm[:, None] * N + offs_cn[None, :], acc)

# config = {"BLOCK_K": 64, "BLOCK_M": 256, "BLOCK_N": 64, "arch": "sm_90", "dtype": "fp16", "is_async": 1, "num_warps": 4}
# arch = sm_90


// ===== COMPILED SASS (sm_90a) =====

	.target	sm_90a

	.elftype	@"ET_EXEC"


//--------------------- .note.nv.tkinfo           --------------------------
	.section	.note.nv.tkinfo,"",@"SHT_NOTE"
	.sectionflags	@"SHF_NOTE_NV_TKINFO"
	.tkinfo
        /*0018*/ 	.word	0x00000002
        /*0030*/ 	.string	""
        /*0030*/ 	.string	"ptxas"
        /*0030*/ 	.string	"Cuda compilation tools, release 13.0, V13.0.88"
        /*0030*/ 	.string	"Build cuda_13.0.r13.0/compiler.36424714_0"
        /*0030*/ 	.string	"-v  -suppress-debug-info  -lineinfo  -arch sm_90a "



//--------------------- .note.nv.cuinfo           --------------------------
	.section	.note.nv.cuinfo,"",@"SHT_NOTE"
	.sectionflags	@"SHF_NOTE_NV_CUINFO"
        /*0018*/ 	.short	0x0002
        /*001a*/ 	.short	0x005a
        /*001c*/ 	.short	0x0082
	.zero		2


//--------------------- .nv.info                  --------------------------
	.section	.nv.info,"",@"SHT_CUDA_INFO"
	.align	4


	//----- nvinfo : EIATTR_REGCOUNT
	.align		4
        /*0000*/ 	.byte	0x04, 0x2f
        /*0002*/ 	.short	(.L_1 - .L_0)
	.align		4
.L_0:
        /*0004*/ 	.word	index@(gluon_mma)
        /*0008*/ 	.word	0x000000a8


	//----- nvinfo : EIATTR_FRAME_SIZE
	.align		4
.L_1:
        /*000c*/ 	.byte	0x04, 0x11
        /*000e*/ 	.short	(.L_3 - .L_2)
	.align		4
.L_2:
        /*0010*/ 	.word	index@(gluon_mma)
        /*0014*/ 	.word	0x00000000


	//----- nvinfo : EIATTR_MIN_STACK_SIZE
	.align		4
.L_3:
        /*0018*/ 	.byte	0x04, 0x12
        /*001a*/ 	.short	(.L_5 - .L_4)
	.align		4
.L_4:
        /*001c*/ 	.word	index@(gluon_mma)
        /*0020*/ 	.word	0x00000000
.L_5:


//--------------------- .nv.compat                --------------------------
	.section	.nv.compat,"",@"SHT_CUDA_COMPAT_INFO"
	.align	4
        /*0000*/ 	.byte	0x02, 0x09, 0x01, 0x00, 0x02, 0x02, 0x04, 0x00, 0x02, 0x05, 0x05, 0x00, 0x03, 0x07, 0x01, 0x01
        /*0010*/ 	.byte	0x02, 0x03, 0x00, 0x00, 0x02, 0x06, 0x01, 0x00, 0x04, 0x0b, 0x08, 0x00, 0x00, 0x00, 0x00, 0x00
        /*0020*/ 	.byte	0x00, 0x00, 0x00, 0x00


//--------------------- .nv.info.gluon_mma        --------------------------
	.section	.nv.info.gluon_mma,"",@"SHT_CUDA_INFO"
	.sectionflags	@""
	.align	4


	//----- nvinfo : EIATTR_CUDA_API_VERSION
	.align		4
        /*0000*/ 	.byte	0x04, 0x37
        /*0002*/ 	.short	(.L_7 - .L_6)
.L_6:
        /*0004*/ 	.word	0x00000082


	//----- nvinfo : EIATTR_KPARAM_INFO
	.align		4
.L_7:
        /*0008*/ 	.byte	0x04, 0x17
        /*000a*/ 	.short	(.L_9 - .L_8)
.L_8:
        /*000c*/ 	.word	0x00000000
        /*0010*/ 	.short	0x0004
        /*0012*/ 	.short	0x0020
        /*0014*/ 	.byte	0x00, 0xf4, 0x21, 0x00


	//----- nvinfo : EIATTR_KPARAM_INFO
	.align		4
.L_9:
        /*0018*/ 	.byte	0x04, 0x17
        /*001a*/ 	.short	(.L_11 - .L_10)
.L_10:
        /*001c*/ 	.word	0x00000000
        /*0020*/ 	.short	0x0003
        /*0022*/ 	.short	0x0018
        /*0024*/ 	.byte	0x00, 0xf4, 0x21, 0x00


	//----- nvinfo : EIATTR_KPARAM_INFO
	.align		4
.L_11:
        /*0028*/ 	.byte	0x04, 0x17
        /*002a*/ 	.short	(.L_13 - .L_12)
.L_12:
        /*002c*/ 	.word	0x00000000
        /*0030*/ 	.short	0x0002
        /*0032*/ 	.short	0x0010
        /*0034*/ 	.byte	0x00, 0xf4, 0x21, 0x00


	//----- nvinfo : EIATTR_KPARAM_INFO
	.align		4
.L_13:
        /*0038*/ 	.byte	0x04, 0x17
        /*003a*/ 	.short	(.L_15 - .L_14)
.L_14:
        /*003c*/ 	.word	0x00000000
        /*0040*/ 	.short	0x0001
        /*0042*/ 	.short	0x0008
        /*0044*/ 	.byte	0x00, 0xf4, 0x21, 0x00


	//----- nvinfo : EIATTR_KPARAM_INFO
	.align		4
.L_15:
        /*0048*/ 	.byte	0x04, 0x17
        /*004a*/ 	.short	(.L_17 - .L_16)
.L_16:
        /*004c*/ 	.word	0x00000000
        /*0050*/ 	.short	0x0000
        /*0052*/ 	.short	0x0000
        /*0054*/ 	.byte	0x00, 0xf4, 0x21, 0x00


	//----- nvinfo : EIATTR_SPARSE_MMA_MASK
	.align		4
.L_17:
        /*0058*/ 	.byte	0x03, 0x50
        /*005a*/ 	.short	0x0000


	//----- nvinfo : EIATTR_MAXREG_COUNT
	.align		4
        /*005c*/ 	.byte	0x03, 0x1b
        /*005e*/ 	.short	0x00ff


	//----- nvinfo : EIATTR_NUM_BARRIERS
	.align		4
        /*0060*/ 	.byte	0x02, 0x4c
        /*0062*/ 	.byte	0x01
	.zero		1


	//----- nvinfo : EIATTR_MERCURY_ISA_VERSION
	.align		4
        /*0064*/ 	.byte	0x03, 0x5f
        /*0066*/ 	.short	0x0101


	//----- nvinfo : EIATTR_EXIT_INSTR_OFFSETS
	.align		4
        /*0068*/ 	.byte	0x04, 0x1c
        /*006a*/ 	.short	(.L_19 - .L_18)


	//   ....[0]....
.L_18:
        /*006c*/ 	.word	0x00002f50


	//----- nvinfo : EIATTR_REQNTID
	.align		4
.L_19:
        /*0070*/ 	.byte	0x04, 0x10
        /*0072*/ 	.short	(.L_21 - .L_20)
.L_20:
        /*0074*/ 	.word	0x00000080
        /*0078*/ 	.word	0x00000001
        /*007c*/ 	.word	0x00000001


	//----- nvinfo : EIATTR_CBANK_PARAM_SIZE
	.align		4
.L_21:
        /*0080*/ 	.byte	0x03, 0x19
        /*0082*/ 	.short	0x0028


	//----- nvinfo : EIATTR_PARAM_CBANK
	.align		4
        /*0084*/ 	.byte	0x04, 0x0a
        /*0086*/ 	.short	(.L_23 - .L_22)
	.align		4
.L_22:
        /*0088*/ 	.word	index@(.nv.constant0.gluon_mma)
        /*008c*/ 	.short	0x0210
        /*008e*/ 	.short	0x0028


	//----- nvinfo : EIATTR_SW_WAR
	.align		4
.L_23:
        /*0090*/ 	.byte	0x04, 0x36
        /*0092*/ 	.short	(.L_25 - .L_24)
.L_24:
        /*0094*/ 	.word	0x00000008
.L_25:


//--------------------- .nv.callgraph             --------------------------
	.section	.nv.callgraph,"",@"SHT_CUDA_CALLGRAPH"
	.align	4
	.sectionentsize	8
	.align		4
        /*0000*/ 	.word	0x00000000
	.align		4
        /*0004*/ 	.word	0xffffffff
	.align		4
        /*0008*/ 	.word	0x00000000
	.align		4
        /*000c*/ 	.word	0xfffffffe
	.align		4
        /*0010*/ 	.word	0x00000000
	.align		4
        /*0014*/ 	.word	0xfffffffd
	.align		4
        /*0018*/ 	.word	0x00000000
	.align		4
        /*001c*/ 	.word	0xfffffffc


//--------------------- .text.gluon_mma           --------------------------
	.section	.text.gluon_mma,"ax",@progbits
	.align	128
        .global         gluon_mma
        .type           gluon_mma,@function
        .size           gluon_mma,(.L_x_1 - gluon_mma)
        .other          gluon_mma,@"STO_CUDA_ENTRY STV_DEFAULT"
gluon_mma:
.text.gluon_mma:
[----:B------:R-:W-:Y:S01]  /*0000*/  LDC R1, c[0x0][0x28] ;  /* 0x00000a00ff017b82 */ /* 0x000fe20000000800 */
[----:B------:R-:W0:Y:S07]  /*0010*/  S2R R4, SR_TID.X ;  /* 0x0000000000047919 */ /* 0x000e2e0000002100 */
[----:B------:R-:W1:Y:S01]  /*0020*/  LDC.64 R2, c[0x0][0x210] ;  /* 0x00008400ff027b82 */ /* 0x000e620000000a00 */
[----:B------:R-:W-:Y:S01]  /*0030*/  ULDC.64 UR4, c[0x0][0x210] ;  /* 0x0000840000047ab9 */ /* 0x000fe20000000a00 */
[----:B------:R-:W-:-:S06]  /*0040*/  ULDC.64 UR10, c[0x0][0x208] ;  /* 0x00008200000a7ab9 */ /* 0x000fcc0000000a00 */
[----:B------:R-:W2:Y:S01]  /*0050*/  LDC.64 R8, c[0x0][0x218] ;  /* 0x00008600ff087b82 */ /* 0x000ea20000000a00 */
[C---:B0-----:R-:W-:Y:S01]  /*0060*/  IMAD.SHL.U32 R0, R4.reuse, 0x2, RZ ;  /* 0x0000000204007824 */ /* 0x041fe200078e00ff */
[C---:B------:R-:W-:Y:S02]  /*0070*/  LOP3.LUT R5, R4.reuse, 0x60, RZ, 0xc0, !PT ;  /* 0x0000006004057812 */ /* 0x040fe400078ec0ff */
[----:B------:R-:W-:Y:S02]  /*0080*/  LOP3.LUT R4, R4, 0x1f, RZ, 0xc0, !PT ;  /* 0x0000001f04047812 */ /* 0x000fe400078ec0ff */
[----:B------:R-:W-:Y:S01]  /*0090*/  LOP3.LUT R0, R0, 0xc0, RZ, 0xc0, !PT ;  /* 0x000000c000007812 */ /* 0x000fe200078ec0ff */
[----:B------:R-:W-:-:S03]  /*00a0*/  IMAD.SHL.U32 R11, R5, 0x2, RZ ;  /* 0x00000002050b7824 */ /* 0x000fc600078e00ff */
[----:B------:R-:W-:Y:S01]  /*00b0*/  LEA R6, P0, R0, UR4, 0x1 ;  /* 0x0000000400067c11 */ /* 0x000fe2000f8008ff */
[----:B-1----:R-:W-:-:S03]  /*00c0*/  IMAD.WIDE.U32 R2, R11, 0x2, R2 ;  /* 0x000000020b027825 */ /* 0x002fc600078e0002 */
[----:B------:R-:W-:Y:S01]  /*00d0*/  LEA.HI.X R7, R0, UR5, RZ, 0x1, P0 ;  /* 0x0000000500077c11 */ /* 0x000fe200080f0cff */
[----:B--2---:R-:W-:-:S04]  /*00e0*/  IMAD.WIDE.U32 R8, R11, 0x2, R8 ;  /* 0x000000020b087825 */ /* 0x004fc800078e0008 */
[----:B------:R-:W-:-:S04]  /*00f0*/  IMAD.WIDE.U32 R6, R4, 0x2, R6 ;  /* 0x0000000204067825 */ /* 0x000fc800078e0006 */
[C---:B------:R-:W-:Y:S02]  /*0100*/  IMAD.WIDE.U32 R2, R4.reuse, 0x2, R2 ;  /* 0x0000000204027825 */ /* 0x040fe400078e0002 */
[----:B------:R-:W2:Y:S02]  /*0110*/  LDG.E.U16 R7, desc[UR10][R6.64+0x7e40] ;  /* 0x007e400a06077981 */ /* 0x000ea4000c1e1500 */
[----:B------:R-:W-:Y:S02]  /*0120*/  IMAD.WIDE.U32 R8, R4, 0x2, R8 ;  /* 0x0000000204087825 */ /* 0x000fe400078e0008 */
[----:B------:R-:W3:Y:S04]  /*0130*/  LDG.E.U16 R13, desc[UR10][R2.64+0x7e00] ;  /* 0x007e000a020d7981 */ /* 0x000ee8000c1e1500 */
[----:B------:R-:W4:Y:S04]  /*0140*/  LDG.E.U16 R25, desc[UR10][R8.64] ;  /* 0x0000000a08197981 */ /* 0x000f28000c1e1500 */
[----:B------:R-:W5:Y:S01]  /*0150*/  LDG.E.U16 R27, desc[UR10][R8.64+0x40] ;  /* 0x0000400a081b7981 */ /* 0x000f62000c1e1500 */
[----:B------:R-:W0:Y:S01]  /*0160*/  S2UR UR4, SR_CgaCtaId ;  /* 0x00000000000479c3 */ /* 0x000e220000008800 */
[----:B------:R-:W-:Y:S01]  /*0170*/  LEA R11, R5, R4, 0x1 ;  /* 0x00000004050b7211 */ /* 0x000fe200078e08ff */
[----:B------:R-:W-:Y:S01]  /*0180*/  UMOV UR8, 0x400 ;  /* 0x0000040000087882 */ /* 0x000fe20000000000 */
[----:B------:R-:W-:Y:S01]  /*0190*/  SHF.R.U32.HI R0, RZ, 0x1, R5 ;  /* 0x00000001ff007819 */ /* 0x000fe20000011605 */
[----:B------:R-:W5:Y:S02]  /*01a0*/  LDG.E.U16 R88, desc[UR10][R8.64+0x200] ;  /* 0x0002000a08587981 */ /* 0x000f64000c1e1500 */
[----:B------:R-:W-:-:S02]  /*01b0*/  IMAD.SHL.U32 R11, R11, 0x2, RZ ;  /* 0x000000020b0b7824 */ /* 0x000fc400078e00ff */
[----:B------:R-:W5:Y:S03]  /*01c0*/  LDG.E.U16 R90, desc[UR10][R8.64+0x240] ;  /* 0x0002400a085a7981 */ /* 0x000f66000c1e1500 */
[----:B------:R-:W-:Y:S01]  /*01d0*/  LOP3.LUT R0, R11, R0, RZ, 0x3c, !PT ;  /* 0x000000000b007212 */ /* 0x000fe200078e3cff */
[----:B------:R-:W5:Y:S04]  /*01e0*/  LDG.E.U16 R92, desc[UR10][R8.64+0x400] ;  /* 0x0004000a085c7981 */ /* 0x000f68000c1e1500 */
[----:B------:R-:W5:Y:S04]  /*01f0*/  LDG.E.U16 R94, desc[UR10][R8.64+0x440] ;  /* 0x0004400a085e7981 */ /* 0x000f68000c1e1500 */
[----:B------:R-:W5:Y:S01]  /*0200*/  LDG.E.U16 R96, desc[UR10][R8.64+0x600] ;  /* 0x0006000a08607981 */ /* 0x000f62000c1e1500 */
[----:B0-----:R-:W-:-:S03]  /*0210*/  ULEA UR8, UR4, UR8, 0x18 ;  /* 0x0000000804087291 */ /* 0x001fc6000f8ec03f */
[----:B------:R-:W5:Y:S04]  /*0220*/  LDG.E.U16 R98, desc[UR10][R8.64+0x640] ;  /* 0x0006400a08627981 */ /* 0x000f68000c1e1500 */
        /* <DEDUP_REMOVED lines=65> */
[----:B--2---:R0:W-:Y:S04]  /*0640*/  STS.U16 [R0+UR8+0x7e00], R7 ;  /* 0x007e000700007988 */ /* 0x0041e80008000408 */
[----:B---3--:R1:W-:Y:S04]  /*0650*/  STS.U16 [R0+UR8+0x7e40], R13 ;  /* 0x007e400d00007988 */ /* 0x0083e80008000408 */
[----:B----4-:R2:W-:Y:S04]  /*0660*/  STS.U16 [R0+UR8+0x8000], R25 ;  /* 0x0080001900007988 */ /* 0x0105e80008000408 */
[----:B-----5:R3:W-:Y:S04]  /*0670*/  STS.U16 [R0+UR8+0x8040], R27 ;  /* 0x0080401b00007988 */ /* 0x0207e80008000408 */
[----:B0-----:R-:W4:Y:S04]  /*0680*/  LDG.E.U16 R7, desc[UR10][R2.64] ;  /* 0x0000000a02077981 */ /* 0x001f28000c1e1500 */
[----:B-1----:R-:W5:Y:S04]  /*0690*/  LDG.E.U16 R13, desc[UR10][R2.64+0x200] ;  /* 0x0002000a020d7981 */ /* 0x002f68000c1e1500 */
[----:B--2---:R-:W2:Y:S04]  /*06a0*/  LDG.E.U16 R25, desc[UR10][R2.64+0x840] ;  /* 0x0008400a02197981 */ /* 0x004ea8000c1e1500 */
[----:B---3--:R-:W3:Y:S04]  /*06b0*/  LDG.E.U16 R27, desc[UR10][R2.64+0xa00] ;  /* 0x000a000a021b7981 */ /* 0x008ee8000c1e1500 */
[----:B------:R-:W3:Y:S04]  /*06c0*/  LDG.E.U16 R97, desc[UR10][R2.64+0x2c40] ;  /* 0x002c400a02617981 */ /* 0x000ee8000c1e1500 */
        /* <DEDUP_REMOVED lines=80> */
[----:B------:R-:W-:Y:S04]  /*0bd0*/  STS.U16 [R0+UR8+0x8240], R88 ;  /* 0x0082405800007988 */ /* 0x000fe80008000408 */
        /* <DEDUP_REMOVED lines=29> */
[----:B----4-:R-:W-:Y:S04]  /*0db0*/  STS.U16 [R0+UR8], R7 ;  /* 0x0000000700007988 */ /* 0x010fe80008000408 */
[----:B------:R-:W-:Y:S04]  /*0dc0*/  STS.U16 [R0+UR8+0x40], R11 ;  /* 0x0000400b00007988 */ /* 0x000fe80008000408 */
[----:B-----5:R-:W-:Y:S04]  /*0dd0*/  STS.U16 [R0+UR8+0x240], R13 ;  /* 0x0002400d00007988 */ /* 0x020fe80008000408 */
[----:B------:R-:W-:Y:S04]  /*0de0*/  STS.U16 [R0+UR8+0x200], R15 ;  /* 0x0002000f00007988 */ /* 0x000fe80008000408 */
[----:B------:R-:W-:Y:S04]  /*0df0*/  STS.U16 [R0+UR8+0x400], R17 ;  /* 0x0004001100007988 */ /* 0x000fe80008000408 */
[----:B------:R-:W-:Y:S04]  /*0e00*/  STS.U16 [R0+UR8+0x440], R19 ;  /* 0x0004401300007988 */ /* 0x000fe80008000408 */
[----:B------:R-:W-:Y:S04]  /*0e10*/  STS.U16 [R0+UR8+0x640], R21 ;  /* 0x0006401500007988 */ /* 0x000fe80008000408 */
[----:B------:R-:W-:Y:S04]  /*0e20*/  STS.U16 [R0+UR8+0x600], R23 ;  /* 0x0006001700007988 */ /* 0x000fe80008000408 */
[----:B------:R-:W-:Y:S04]  /*0e30*/  STS.U16 [R0+UR8+0x800], R9 ;  /* 0x0008000900007988 */ /* 0x000fe80008000408 */
[----:B--2---:R-:W-:Y:S04]  /*0e40*/  STS.U16 [R0+UR8+0x840], R25 ;  /* 0x0008401900007988 */ /* 0x004fe80008000408 */
[----:B---3--:R-:W-:Y:S04]  /*0e50*/  STS.U16 [R0+UR8+0xa40], R27 ;  /* 0x000a401b00007988 */ /* 0x008fe80008000408 */
        /* <DEDUP_REMOVED lines=110> */
[----:B------:R0:W-:Y:S04]  /*1540*/  STS.U16 [R0+UR8+0x7840], R152 ;  /* 0x0078409800007988 */ /* 0x0001e80008000408 */
[----:B------:R-:W-:Y:S04]  /*1550*/  STS.U16 [R0+UR8+0x7a40], R154 ;  /* 0x007a409a00007988 */ /* 0x000fe80008000408 */
[----:B------:R-:W-:Y:S01]  /*1560*/  STS.U16 [R0+UR8+0x7a00], R156 ;  /* 0x007a009c00007988 */ /* 0x000fe20008000408 */
[----:B------:R-:W-:Y:S01]  /*1570*/  UIADD3 UR4, UR8, 0x8000, URZ ;  /* 0x0000800008047890 */ /* 0x000fe2000fffe03f */
[----:B0-----:R-:W0:Y:S02]  /*1580*/  LDC.64 R152, c[0x0][0x220] ;  /* 0x00008800ff987b82 */ /* 0x001e240000000a00 */
[----:B------:R-:W-:Y:S04]  /*1590*/  STS.U16 [R0+UR8+0x7c00], R158 ;  /* 0x007c009e00007988 */ /* 0x000fe80008000408 */
[----:B------:R1:W-:Y:S02]  /*15a0*/  STS.U16 [R0+UR8+0x7c40], R160 ;  /* 0x007c40a000007988 */ /* 0x0003e40008000408 */
[----:B------:R-:W-:Y:S01]  /*15b0*/  BAR.SYNC.DEFER_BLOCKING 0x0 ;  /* 0x0000000000007b1d */ /* 0x000fe20000010000 */
[----:B------:R-:W-:-:S02]  /*15c0*/  USHF.R.U32.HI UR5, URZ, 0x4, UR8 ;  /* 0x000000043f057899 */ /* 0x000fc40008011608 */
[----:B------:R-:W-:Y:S02]  /*15d0*/  USHF.R.U32.HI UR6, URZ, 0x4, UR4 ;  /* 0x000000043f067899 */ /* 0x000fe40008011604 */
[----:B------:R-:W-:Y:S02]  /*15e0*/  USGXT.U32 UR4, UR5, 0xe ;  /* 0x0000000e0504789a */ /* 0x000fe40008000000 */
[----:B------:R-:W-:Y:S01]  /*15f0*/  USGXT.U32 UR6, UR6, 0xe ;  /* 0x0000000e0606789a */ /* 0x000fe20008000000 */
[----:B------:R-:W-:Y:S01]  /*1600*/  UMOV UR5, 0x40000040 ;  /* 0x4000004000057882 */ /* 0x000fe20000000000 */
[----:B------:R-:W-:Y:S01]  /*1610*/  UMOV UR7, 0x40000040 ;  /* 0x4000004000077882 */ /* 0x000fe20000000000 */
[----:B------:R-:W-:-:S06]  /*1620*/  WARPGROUP.ARRIVE ;  /* 0x00000000000079c5 */ /* 0x000fcc0000000000 */
[----:B------:R-:W-:Y:S01]  /*1630*/  HGMMA.64x64x16.F32 R120, gdesc[UR4].tnspB, RZ, !UPT ;  /* 0x40e00000047879f0 */ /* 0x000fe2000c7008ff */
[----:B------:R-:W-:Y:S02]  /*1640*/  UIADD3 UR12, UP0, UR4, 0x2, URZ ;  /* 0x00000002040c7890 */ /* 0x000fe4000ff1e03f */
[----:B------:R-:W-:Y:S01]  /*1650*/  UIADD3 UR14, UP1, UR6, 0x80, URZ ;  /* 0x00000080060e7890 */ /* 0x000fe2000ff3e03f */
[----:B------:R-:W-:Y:S01]  /*1660*/  UMOV UR4, URZ ;  /* 0x0000003f00047c82 */ /* 0x000fe20008000000 */
[----:B------:R-:W-:Y:S01]  /*1670*/  UMOV UR5, URZ ;  /* 0x0000003f00057c82 */ /* 0x000fe20008000000 */
[----:B------:R-:W-:Y:S02]  /*1680*/  UIADD3.X UR13, UR4, 0x40000040, URZ, UP0, !UPT ;  /* 0x40000040040d7890 */ /* 0x000fe400087fe43f */
[----:B------:R-:W-:-:S09]  /*1690*/  UIADD3.X UR15, UR5, 0x40000040, URZ, UP1, !UPT ;  /* 0x40000040050f7890 */ /* 0x000fd20008ffe43f */
[----:B------:R-:W-:Y:S01]  /*16a0*/  HGMMA.64x64x16.F32 R120, gdesc[UR12].tnspB, R120 ;  /* 0x40e000000c7879f0 */ /* 0x000fe20008700878 */
[----:B------:R-:W-:Y:S02]  /*16b0*/  UIADD3.64 UR20, UR12, 0x2, URZ ;  /* 0x000000020c147897 */ /* 0x000fe4000fffe03f */
[----:B------:R-:W-:Y:S02]  /*16c0*/  UIADD3.64 UR22, UR14, 0x80, URZ ;  /* 0x000000800e167897 */ /* 0x000fe4000fffe03f */
[----:B------:R-:W-:Y:S02]  /*16d0*/  UIADD3.64 UR16, UR12, 0x4, URZ ;  /* 0x000000040c107897 */ /* 0x000fe4000fffe03f */
[----:B------:R-:W-:-:S05]  /*16e0*/  UIADD3.64 UR18, UR14, 0x100, URZ ;  /* 0x000001000e127897 */ /* 0x000fca000fffe03f */
[----:B------:R-:W-:Y:S01]  /*16f0*/  HGMMA.64x64x16.F32 R120, gdesc[UR20].tnspB, R120 ;  /* 0x40e00000147879f0 */ /* 0x000fe20008700878 */
[----:B------:R-:W-:Y:S02]  /*1700*/  UIADD3.64 UR4, UR12, 0x1fe, URZ ;  /* 0x000001fe0c047897 */ /* 0x000fe4000fffe03f */
[----:B------:R-:W-:Y:S01]  /*1710*/  UIADD3.64 UR24, UR12, 0x200, URZ ;  /* 0x000002000c187897 */ /* 0x000fe2000fffe03f */
[----:B------:R-:W-:Y:S06]  /*1720*/  HGMMA.64x64x16.F32 R120, gdesc[UR16].tnspB, R120 ;  /* 0x40e00000107879f0 */ /* 0x000fec0008700878 */
[----:B------:R-:W-:Y:S01]  /*1730*/  HGMMA.64x64x16.F32 R88, gdesc[UR4].tnspB, RZ, !UPT ;  /* 0x40e00000045879f0 */ /* 0x000fe2000c7008ff */
[----:B------:R-:W-:Y:S01]  /*1740*/  UMOV UR26, UR14 ;  /* 0x0000000e001a7c82 */ /* 0x000fe20008000000 */
[----:B------:R-:W-:Y:S01]  /*1750*/  UMOV UR27, UR15 ;  /* 0x0000000f001b7c82 */ /* 0x000fe20008000000 */
[----:B------:R-:W-:Y:S01]  /*1760*/  UIADD3.64 UR20, UR12, 0x202, URZ ;  /* 0x000002020c147897 */ /* 0x000fe2000fffe03f */
[----:B------:R-:W-:Y:S01]  /*1770*/  HGMMA.64x64x16.F32 R88, gdesc[UR24].tnspB, R88 ;  /* 0x40e00000185879f0 */ /* 0x000fe20008700858 */
[----:B------:R-:W-:-:S02]  /*1780*/  UIADD3.64 UR16, UR12, 0x204, URZ ;  /* 0x000002040c107897 */ /* 0x000fc4000fffe03f */
[----:B------:R-:W-:-:S05]  /*1790*/  UIADD3.64 UR4, UR12, 0x3fe, URZ ;  /* 0x000003fe0c047897 */ /* 0x000fca000fffe03f */
[----:B------:R-:W-:Y:S01]  /*17a0*/  HGMMA.64x64x16.F32 R88, gdesc[UR20].tnspB, R88 ;  /* 0x40e00000145879f0 */ /* 0x000fe20008700858 */
[----:B------:R-:W-:-:S03]  /*17b0*/  UIADD3.64 UR24, UR12, 0x400, URZ ;  /* 0x000004000c187897 */ /* 0x000fc6000fffe03f */
[----:B------:R-:W-:Y:S04]  /*17c0*/  HGMMA.64x64x16.F32 R88, gdesc[UR16].tnspB, R88 ;  /* 0x40e00000105879f0 */ /* 0x000fe80008700858 */
[----:B------:R-:W-:Y:S01]  /*17d0*/  HGMMA.64x64x16.F32 R56, gdesc[UR4].tnspB, RZ, !UPT ;  /* 0x40e00000043879f0 */ /* 0x000fe2000c7008ff */
[----:B------:R-:W-:Y:S01]  /*17e0*/  UMOV UR26, UR14 ;  /* 0x0000000e001a7c82 */ /* 0x000fe20008000000 */
[----:B------:R-:W-:Y:S01]  /*17f0*/  UMOV UR27, UR15 ;  /* 0x0000000f001b7c82 */ /* 0x000fe20008000000 */
[----:B------:R-:W-:Y:S01]  /*1800*/  UIADD3.64 UR20, UR12, 0x402, URZ ;  /* 0x000004020c147897 */ /* 0x000fe2000fffe03f */
[----:B------:R-:W-:Y:S01]  /*1810*/  HGMMA.64x64x16.F32 R56, gdesc[UR24].tnspB, R56 ;  /* 0x40e00000183879f0 */ /* 0x000fe20008700838 */
[----:B------:R-:W-:Y:S02]  /*1820*/  UIADD3.64 UR16, UR12, 0x404, URZ ;  /* 0x000004040c107897 */ /* 0x000fe4000fffe03f */
[----:B------:R-:W-:-:S05]  /*1830*/  UIADD3.64 UR4, UR12, 0x5fe, URZ ;  /* 0x000005fe0c047897 */ /* 0x000fca000fffe03f */
[----:B------:R-:W-:Y:S04]  /*1840*/  HGMMA.64x64x16.F32 R56, gdesc[UR20].tnspB, R56 ;  /* 0x40e00000143879f0 */ /* 0x000fe80008700838 */
[----:B------:R-:W-:Y:S04]  /*1850*/  HGMMA.64x64x16.F32 R56, gdesc[UR16].tnspB, R56 ;  /* 0x40e00000103879f0 */ /* 0x000fe80008700838 */
[----:B------:R-:W-:Y:S01]  /*1860*/  HGMMA.64x64x16.F32 R24, gdesc[UR4].tnspB, RZ, !UPT ;  /* 0x40e00000041879f0 */ /* 0x000fe2000c7008ff */
[----:B------:R-:W-:Y:S01]  /*1870*/  UIADD3.64 UR4, UR12, 0x600, URZ ;  /* 0x000006000c047897 */ /* 0x000fe2000fffe03f */
[----:B------:R-:W-:Y:S01]  /*1880*/  UMOV UR6, UR14 ;  /* 0x0000000e00067c82 */ /* 0x000fe20008000000 */
[----:B------:R-:W-:Y:S01]  /*1890*/  UMOV UR7, UR15 ;  /* 0x0000000f00077c82 */ /* 0x000fe20008000000 */
[----:B------:R-:W-:-:S06]  /*18a0*/  UIADD3.64 UR20, UR12, 0x602, URZ ;  /* 0x000006020c147897 */ /* 0x000fcc000fffe03f */
[----:B------:R-:W-:Y:S01]  /*18b0*/  HGMMA.64x64x16.F32 R24, gdesc[UR4].tnspB, R24 ;  /* 0x40e00000041879f0 */ /* 0x000fe20008700818 */
[----:B------:R-:W-:-:S03]  /*18c0*/  UIADD3.64 UR12, UR12, 0x604, URZ ;  /* 0x000006040c0c7897 */ /* 0x000fc6000fffe03f */
[----:B------:R-:W-:Y:S01]  /*18d0*/  HGMMA.64x64x16.F32 R24, gdesc[UR20].tnspB, R24 ;  /* 0x40e00000141879f0 */ /* 0x000fe20008700818 */
[----:B------:R-:W-:Y:S01]  /*18e0*/  UMOV UR14, UR18 ;  /* 0x00000012000e7c82 */ /* 0x000fe20008000000 */
[----:B------:R-:W-:Y:S01]  /*18f0*/  UMOV UR15, UR19 ;  /* 0x00000013000f7c82 */ /* 0x000fe20008000000 */
[----:B------:R-:W1:Y:S03]  /*1900*/  S2R R2, SR_TID.X ;  /* 0x0000000000027919 */ /* 0x000e660000002100 */
[----:B------:R-:W-:Y:S01]  /*1910*/  HGMMA.64x64x16.F32 R24, gdesc[UR12].tnspB, R24, gsb0 ;  /* 0x40e000000c1879f0 */ /* 0x000fe20008000818 */
[C---:B-1----:R-:W-:Y:S01]  /*1920*/  IMAD.SHL.U32 R0, R2.reuse, 0x20, RZ ;  /* 0x0000002002007824 */ /* 0x042fe200078e00ff */
[C---:B------:R-:W-:Y:S01]  /*1930*/  SHF.L.U32 R6, R2.reuse, 0x8, RZ ;  /* 0x0000000802067819 */ /* 0x040fe200000006ff */
[----:B------:R-:W-:Y:S01]  /*1940*/  IMAD.SHL.U32 R3, R2, 0x10, RZ ;  /* 0x0000001002037824 */ /* 0x000fe200078e00ff */
[----:B------:R-:W-:-:S02]  /*1950*/  SHF.R.S32.HI R8, RZ, 0x2, R2 ;  /* 0x00000002ff087819 */ /* 0x000fc40000011402 */
[----:B------:R-:W-:Y:S02]  /*1960*/  LOP3.LUT R0, R0, 0x60, RZ, 0xc0, !PT ;  /* 0x0000006000007812 */ /* 0x000fe400078ec0ff */
[----:B------:R-:W-:Y:S02]  /*1970*/  LOP3.LUT R6, R6, 0x1800, RZ, 0xc0, !PT ;  /* 0x0000180006067812 */ /* 0x000fe400078ec0ff */
[----:B------:R-:W-:Y:S02]  /*1980*/  SHF.R.S32.HI R10, RZ, 0x5, R2 ;  /* 0x00000005ff0a7819 */ /* 0x000fe40000011402 */
[--C-:B------:R-:W-:Y:S02]  /*1990*/  LOP3.LUT R7, R0, 0x780, R3.reuse, 0xf8, !PT ;  /* 0x0000078000077812 */ /* 0x100fe400078ef803 */
[----:B------:R-:W-:Y:S02]  /*19a0*/  SGXT R0, R8, 0x1 ;  /* 0x000000010800781a */ /* 0x000fe40000000200 */
[----:B------:R-:W-:Y:S01]  /*19b0*/  LOP3.LUT R9, R6, 0x70, R3, 0xf8, !PT ;  /* 0x0000007006097812 */ /* 0x000fe200078ef803 */
[----:B------:R-:W-:Y:S01]  /*19c0*/  IMAD.SHL.U32 R3, R2, 0x2, RZ ;  /* 0x0000000202037824 */ /* 0x000fe200078e00ff */
[----:B------:R-:W-:-:S02]  /*19d0*/  SGXT R6, R10, 0x1 ;  /* 0x000000010a06781a */ /* 0x000fc40000000200 */
[----:B------:R-:W-:Y:S02]  /*19e0*/  LOP3.LUT R0, R7, 0x2010, R0, 0xf8, !PT ;  /* 0x0000201007007812 */ /* 0x000fe400078ef800 */
[----:B------:R-:W-:Y:S02]  /*19f0*/  LOP3.LUT R7, R9, 0x2010, R6, 0x78, !PT ;  /* 0x0000201009077812 */ /* 0x000fe400078e7806 */
[----:B------:R-:W-:-:S04]  /*1a00*/  LOP3.LUT R6, R3, 0x80, RZ, 0xc0, !PT ;  /* 0x0000008003067812 */ /* 0x000fc800078ec0ff */
[----:B------:R-:W-:Y:S02]  /*1a10*/  IADD3 R6, R7, UR8, R6 ;  /* 0x0000000807067c10 */ /* 0x000fe4000fffe006 */
[----:B------:R-:W-:Y:S01]  /*1a20*/  LOP3.LUT R7, R0, 0x10, RZ, 0x3c, !PT ;  /* 0x0000001000077812 */ /* 0x000fe200078e3cff */
[----:B------:R-:W-:Y:S02]  /*1a30*/  WARPGROUP.DEPBAR.LE gsb0, 0x0 ;  /* 0x00008000000079c5 */ /* 0x000fe40000010000 */
[----:B------:R-:W-:Y:S01]  /*1a40*/  MOV R16, R120 ;  /* 0x0000007800107202 */ /* 0x000fe20000000f00 */
[----:B------:R-:W-:Y:S01]  /*1a50*/  IMAD.MOV.U32 R17, RZ, RZ, R122 ;  /* 0x000000ffff117224 */ /* 0x000fe200078e007a */
[----:B------:R-:W-:Y:S01]  /*1a60*/  MOV R19, R138 ;  /* 0x0000008a00137202 */ /* 0x000fe20000000f00 */
[----:B------:R-:W-:Y:S01]  /*1a70*/  IMAD.MOV.U32 R18, RZ, RZ, R136 ;  /* 0x000000ffff127224 */ /* 0x000fe200078e0088 */
[----:B------:R-:W-:Y:S01]  /*1a80*/  BAR.SYNC.DEFER_BLOCKING 0x0 ;  /* 0x0000000000007b1d */ /* 0x000fe20000010000 */
[----:B------:R-:W-:Y:S01]  /*1a90*/  IMAD.MOV.U32 R12, RZ, RZ, R124 ;  /* 0x000000ffff0c7224 */ /* 0x000fe200078e007c */
[----:B------:R-:W-:Y:S01]  /*1aa0*/  MOV R14, R140 ;  /* 0x0000008c000e7202 */ /* 0x000fe20000000f00 */
        /* <DEDUP_REMOVED lines=12> */
[----:B------:R-:W-:-:S02]  /*1b70*/  IMAD.MOV.U32 R21, RZ, RZ, R134 ;  /* 0x000000ffff157224 */ /* 0x000fc400078e0086 */
[----:B------:R-:W-:Y:S02]  /*1b80*/  IMAD.MOV.U32 R22, RZ, RZ, R148 ;  /* 0x000000ffff167224 */ /* 0x000fe400078e0094 */
[----:B------:R-:W-:Y:S02]  /*1b90*/  IMAD.MOV.U32 R121, RZ, RZ, R123 ;  /* 0x000000ffff797224 */ /* 0x000fe400078e007b */
[----:B------:R-:W-:Y:S01]  /*1ba0*/  IMAD.MOV.U32 R123, RZ, RZ, R139 ;  /* 0x000000ffff7b7224 */ /* 0x000fe200078e008b */
[----:B------:R1:W-:Y:S01]  /*1bb0*/  STS.128 [R0+UR8], R16 ;  /* 0x0000001000007988 */ /* 0x0003e20008000c08 */
[----:B------:R-:W-:Y:S02]  /*1bc0*/  IMAD.MOV.U32 R126, RZ, RZ, R145 ;  /* 0x000000ffff7e7224 */ /* 0x000fe400078e0091 */
[----:B------:R-:W-:Y:S02]  /*1bd0*/  IMAD.MOV.U32 R128, RZ, RZ, R133 ;  /* 0x000000ffff807224 */ /* 0x000fe400078e0085 */
[----:B------:R-:W-:Y:S01]  /*1be0*/  IMAD.MOV.U32 R129, RZ, RZ, R135 ;  /* 0x000000ffff817224 */ /* 0x000fe200078e0087 */
[----:B------:R-:W-:Y:S04]  /*1bf0*/  STS.128 [R0+UR8+0x800], R12 ;  /* 0x0008000c00007988 */ /* 0x000fe80008000c08 */
[----:B------:R-:W-:Y:S01]  /*1c00*/  STS.128 [R0+UR8+0x1000], R8 ;  /* 0x0010000800007988 */ /* 0x000fe20008000c08 */
[----:B-1----:R-:W-:Y:S01]  /*1c10*/  IMAD.MOV.U32 R16, RZ, RZ, R125 ;  /* 0x000000ffff107224 */ /* 0x002fe200078e007d */
[----:B------:R-:W-:Y:S01]  /*1c20*/  MOV R17, R127 ;  /* 0x0000007f00117202 */ /* 0x000fe20000000f00 */
[----:B------:R-:W-:Y:S01]  /*1c30*/  IMAD.MOV.U32 R125, RZ, RZ, R131 ;  /* 0x000000ffff7d7224 */ /* 0x000fe200078e0083 */
[----:B------:R-:W-:Y:S01]  /*1c40*/  MOV R127, R147 ;  /* 0x00000093007f7202 */ /* 0x000fe20000000f00 */
[----:B------:R-:W-:-:S02]  /*1c50*/  IMAD.MOV.U32 R18, RZ, RZ, R141 ;  /* 0x000000ffff127224 */ /* 0x000fc400078e008d */
[----:B------:R-:W-:Y:S02]  /*1c60*/  IMAD.MOV.U32 R19, RZ, RZ, R143 ;  /* 0x000000ffff137224 */ /* 0x000fe400078e008f */
[----:B------:R-:W-:Y:S01]  /*1c70*/  IMAD.MOV.U32 R131, RZ, RZ, R151 ;  /* 0x000000ffff837224 */ /* 0x000fe200078e0097 */
[----:B------:R-:W-:Y:S04]  /*1c80*/  STS.128 [R0+UR8+0x1800], R20 ;  /* 0x0018001400007988 */ /* 0x000fe80008000c08 */
[----:B------:R-:W-:Y:S04]  /*1c90*/  STS.128 [R7+UR8], R120 ;  /* 0x0000007807007988 */ /* 0x000fe80008000c08 */
[----:B------:R1:W-:Y:S04]  /*1ca0*/  STS.128 [R7+UR8+0x800], R16 ;  /* 0x0008001007007988 */ /* 0x0003e80008000c08 */
[----:B------:R-:W-:Y:S04]  /*1cb0*/  STS.128 [R7+UR8+0x1000], R124 ;  /* 0x0010007c07007988 */ /* 0x000fe80008000c08 */
[----:B------:R-:W-:Y:S01]  /*1cc0*/  STS.128 [R7+UR8+0x1800], R128 ;  /* 0x0018008007007988 */ /* 0x000fe20008000c08 */
[----:B------:R-:W-:Y:S01]  /*1cd0*/  BAR.SYNC.DEFER_BLOCKING 0x0 ;  /* 0x0000000000007b1d */ /* 0x000fe20000010000 */
[----:B-1----:R-:W-:-:S05]  /*1ce0*/  IMAD.MOV.U32 R16, RZ, RZ, R96 ;  /* 0x000000ffff107224 */ /* 0x002fca00078e0060 */
[----:B------:R-:W1:Y:S04]  /*1cf0*/  LDS.128 R20, [R6] ;  /* 0x0000000006147984 */ /* 0x000e680000000c00 */
[----:B------:R-:W-:Y:S04]  /*1d00*/  LDS.128 R120, [R6+0x100] ;  /* 0x0001000006787984 */ /* 0x000fe80000000c00 */
[----:B------:R-:W-:Y:S04]  /*1d10*/  LDS.128 R124, [R6+0x200] ;  /* 0x00020000067c7984 */ /* 0x000fe80000000c00 */
[----:B------:R-:W-:Y:S04]  /*1d20*/  LDS.128 R128, [R6+0x300] ;  /* 0x0003000006807984 */ /* 0x000fe80000000c00 */
[----:B------:R-:W-:Y:S04]  /*1d30*/  LDS.128 R132, [R6+0x400] ;  /* 0x0004000006847984 */ /* 0x000fe80000000c00 */
[----:B------:R-:W-:Y:S04]  /*1d40*/  LDS.128 R136, [R6+0x500] ;  /* 0x0005000006887984 */ /* 0x000fe80000000c00 */
[----:B------:R-:W-:Y:S04]  /*1d50*/  LDS.128 R140, [R6+0x600] ;  /* 0x00060000068c7984 */ /* 0x000fe80000000c00 */
[----:B------:R-:W-:Y:S01]  /*1d60*/  LDS.128 R144, [R6+0x700] ;  /* 0x0007000006907984 */ /* 0x000fe20000000c00 */
        /* <DEDUP_REMOVED lines=26> */
[----:B------:R2:W-:Y:S04]  /*1f10*/  STS.128 [R0+UR8+0x1000], R16 ;  /* 0x0010001000007988 */ /* 0x0005e80008000c08 */
[----:B------:R3:W-:Y:S04]  /*1f20*/  STS.128 [R0+UR8], R8 ;  /* 0x0000000800007988 */ /* 0x0007e80008000c08 */
[----:B------:R4:W-:Y:S01]  /*1f30*/  STS.128 [R0+UR8+0x800], R12 ;  /* 0x0008000c00007988 */ /* 0x0009e20008000c08 */
[----:B--2---:R-:W-:Y:S01]  /*1f40*/  MOV R16, R97 ;  /* 0x0000006100107202 */ /* 0x004fe20000000f00 */
[----:B------:R-:W-:Y:S01]  /*1f50*/  IMAD.MOV.U32 R17, RZ, RZ, R99 ;  /* 0x000000ffff117224 */ /* 0x000fe200078e0063 */
[----:B------:R-:W-:Y:S01]  /*1f60*/  MOV R18, R113 ;  /* 0x0000007100127202 */ /* 0x000fe20000000f00 */
[----:B------:R-:W-:-:S02]  /*1f70*/  IMAD.MOV.U32 R19, RZ, RZ, R115 ;  /* 0x000000ffff137224 */ /* 0x000fc400078e0073 */
[----:B------:R-:W-:Y:S02]  /*1f80*/  IMAD.MOV.U32 R97, RZ, RZ, R103 ;  /* 0x000000ffff617224 */ /* 0x000fe400078e0067 */
[----:B------:R-:W-:Y:S01]  /*1f90*/  IMAD.MOV.U32 R99, RZ, RZ, R119 ;  /* 0x000000ffff637224 */ /* 0x000fe200078e0077 */
[----:B------:R2:W-:Y:S04]  /*1fa0*/  STS.128 [R0+UR8+0x1800], R148 ;  /* 0x0018009400007988 */ /* 0x0005e80008000c08 */
[----:B------:R-:W-:Y:S04]  /*1fb0*/  STS.128 [R7+UR8], R88 ;  /* 0x0000005807007988 */ /* 0x000fe80008000c08 */
[----:B------:R-:W-:Y:S04]  /*1fc0*/  STS.128 [R7+UR8+0x800], R92 ;  /* 0x0008005c07007988 */ /* 0x000fe80008000c08 */
[----:B------:R-:W-:Y:S04]  /*1fd0*/  STS.128 [R7+UR8+0x1000], R16 ;  /* 0x0010001007007988 */ /* 0x000fe80008000c08 */
[----:B------:R-:W-:Y:S01]  /*1fe0*/  STS.128 [R7+UR8+0x1800], R96 ;  /* 0x0018006007007988 */ /* 0x000fe20008000c08 */
[----:B------:R-:W-:Y:S01]  /*1ff0*/  BAR.SYNC.DEFER_BLOCKING 0x0 ;  /* 0x0000000000007b1d */ /* 0x000fe20000010000 */
[----:B---3--:R-:W-:Y:S01]  /*2000*/  MOV R8, R56 ;  /* 0x0000003800087202 */ /* 0x008fe20000000f00 */
[----:B------:R-:W-:Y:S01]  /*2010*/  IMAD.MOV.U32 R9, RZ, RZ, R58 ;  /* 0x000000ffff097224 */ /* 0x000fe200078e003a */
[----:B------:R-:W-:Y:S01]  /*2020*/  MOV R56, R57 ;  /* 0x0000003900387202 */ /* 0x000fe20000000f00 */
[----:B------:R-:W-:-:S02]  /*2030*/  IMAD.MOV.U32 R11, RZ, RZ, R74 ;  /* 0x000000ffff0b7224 */ /* 0x000fc400078e004a */
[----:B------:R-:W-:Y:S04]  /*2040*/  LDS.128 R112, [R6] ;  /* 0x0000000006707984 */ /* 0x000fe80000000c00 */
[----:B------:R-:W-:Y:S04]  /*2050*/  LDS.128 R108, [R6+0x100] ;  /* 0x00010000066c7984 */ /* 0x000fe80000000c00 */
[----:B------:R-:W-:Y:S04]  /*2060*/  LDS.128 R104, [R6+0x200] ;  /* 0x0002000006687984 */ /* 0x000fe80000000c00 */
[----:B------:R-:W-:Y:S04]  /*2070*/  LDS.128 R100, [R6+0x300] ;  /* 0x0003000006647984 */ /* 0x000fe80000000c00 */
[----:B------:R-:W-:Y:S04]  /*2080*/  LDS.128 R96, [R6+0x400] ;  /* 0x0004000006607984 */ /* 0x000fe80000000c00 */
[----:B------:R-:W-:Y:S04]  /*2090*/  LDS.128 R92, [R6+0x500] ;  /* 0x00050000065c7984 */ /* 0x000fe80000000c00 */
[----:B------:R-:W-:Y:S04]  /*20a0*/  LDS.128 R88, [R6+0x600] ;  /* 0x0006000006587984 */ /* 0x000fe80000000c00 */
[----:B------:R-:W3:Y:S01]  /*20b0*/  LDS.128 R16, [R6+0x700] ;  /* 0x0007000006107984 */ /* 0x000ee20000000c00 */
[----:B------:R-:W-:Y:S01]  /*20c0*/  MOV R10, R72 ;  /* 0x00000048000a7202 */ /* 0x000fe20000000f00 */
[----:B------:R-:W-:Y:S01]  /*20d0*/  BAR.SYNC.DEFER_BLOCKING 0x0 ;  /* 0x0000000000007b1d */ /* 0x000fe20000010000 */
[----:B----4-:R-:W-:Y:S01]  /*20e0*/  MOV R12, R60 ;  /* 0x0000003c000c7202 */ /* 0x010fe20000000f00 */
[----:B------:R-:W-:Y:S01]  /*20f0*/  IMAD.MOV.U32 R13, RZ, RZ, R62 ;  /* 0x000000ffff0d7224 */ /* 0x000fe200078e003e */
[----:B------:R-:W-:Y:S01]  /*2100*/  MOV R14, R76 ;  /* 0x0000004c000e7202 */ /* 0x000fe20000000f00 */
[----:B------:R-:W-:Y:S01]  /*2110*/  IMAD.MOV.U32 R15, RZ, RZ, R78 ;  /* 0x000000ffff0f7224 */ /* 0x000fe200078e004e */
[----:B--2---:R-:W-:Y:S01]  /*2120*/  MOV R148, R64 ;  /* 0x0000004000947202 */ /* 0x004fe20000000f00 */
        /* <DEDUP_REMOVED lines=12> */
[----:B------:R2:W-:Y:S04]  /*21f0*/  STS.128 [R0+UR8], R8 ;  /* 0x0000000800007988 */ /* 0x0005e80008000c08 */
[----:B------:R-:W-:Y:S04]  /*2200*/  STS.128 [R0+UR8+0x800], R12 ;  /* 0x0008000c00007988 */ /* 0x000fe80008000c08 */
[----:B------:R-:W-:Y:S04]  /*2210*/  STS.128 [R0+UR8+0x1000], R148 ;  /* 0x0010009400007988 */ /* 0x000fe80008000c08 */
[----:B------:R-:W-:Y:S04]  /*2220*/  STS.128 [R0+UR8+0x1800], R116 ;  /* 0x0018007400007988 */ /* 0x000fe80008000c08 */
[----:B------:R4:W-:Y:S01]  /*2230*/  STS.128 [R7+UR8], R56 ;  /* 0x0000003807007988 */ /* 0x0009e20008000c08 */
[----:B--2---:R-:W-:Y:S01]  /*2240*/  IMAD.MOV.U32 R8, RZ, RZ, R61 ;  /* 0x000000ffff087224 */ /* 0x004fe200078e003d */
[----:B------:R-:W-:Y:S01]  /*2250*/  MOV R9, R63 ;  /* 0x0000003f00097202 */ /* 0x000fe20000000f00 */
[----:B------:R-:W-:Y:S01]  /*2260*/  IMAD.MOV.U32 R10, RZ, RZ, R77 ;  /* 0x000000ffff0a7224 */ /* 0x000fe200078e004d */
[----:B------:R-:W-:-:S02]  /*2270*/  MOV R11, R79 ;  /* 0x0000004f000b7202 */ /* 0x000fc40000000f00 */
[----:B------:R-:W-:Y:S02]  /*2280*/  MOV R61, R67 ;  /* 0x00000043003d7202 */ /* 0x000fe40000000f00 */
[----:B------:R-:W-:Y:S01]  /*2290*/  MOV R63, R83 ;  /* 0x00000053003f7202 */ /* 0x000fe20000000f00 */
[----:B------:R-:W-:Y:S01]  /*22a0*/  STS.128 [R7+UR8+0x800], R8 ;  /* 0x0008000807007988 */ /* 0x000fe20008000c08 */
[----:B----4-:R-:W-:Y:S01]  /*22b0*/  IMAD.MOV.U32 R56, RZ, RZ, R69 ;  /* 0x000000ffff387224 */ /* 0x010fe200078e0045 */
[----:B------:R-:W-:Y:S01]  /*22c0*/  MOV R57, R71 ;  /* 0x0000004700397202 */ /* 0x000fe20000000f00 */
[----:B------:R-:W-:Y:S01]  /*22d0*/  IMAD.MOV.U32 R58, RZ, RZ, R85 ;  /* 0x000000ffff3a7224 */ /* 0x000fe200078e0055 */
[----:B------:R-:W-:Y:S01]  /*22e0*/  MOV R59, R87 ;  /* 0x00000057003b7202 */ /* 0x000fe20000000f00 */
[----:B------:R-:W-:Y:S04]  /*22f0*/  STS.128 [R7+UR8+0x1000], R60 ;  /* 0x0010003c07007988 */ /* 0x000fe80008000c08 */
[----:B------:R-:W-:Y:S01]  /*2300*/  STS.128 [R7+UR8+0x1800], R56 ;  /* 0x0018003807007988 */ /* 0x000fe20008000c08 */
[----:B------:R-:W-:Y:S01]  /*2310*/  BAR.SYNC.DEFER_BLOCKING 0x0 ;  /* 0x0000000000007b1d */ /* 0x000fe20000010000 */
[----:B------:R-:W-:-:S02]  /*2320*/  LOP3.LUT R2, R2, 0x60, RZ, 0xc0, !PT ;  /* 0x0000006002027812 */ /* 0x000fc400078ec0ff */
[----:B------:R-:W-:Y:S02]  /*2330*/  LOP3.LUT R13, R3, 0xc0, RZ, 0xc0, !PT ;  /* 0x000000c0030d7812 */ /* 0x000fe400078ec0ff */
[----:B------:R-:W-:Y:S02]  /*2340*/  SHF.L.U32 R12, R2, 0x1, RZ ;  /* 0x00000001020c7819 */ /* 0x000fe400000006ff */
[-C--:B0-----:R-:W-:Y:S02]  /*2350*/  LEA R2, P0, R5, R152.reuse, 0x3 ;  /* 0x0000009805027211 */ /* 0x081fe400078018ff */
[C---:B------:R-:W-:Y:S02]  /*2360*/  LEA R152, P1, R13.reuse, R152, 0x2 ;  /* 0x000000980d987211 */ /* 0x040fe400078210ff */
[-C--:B------:R-:W-:Y:S02]  /*2370*/  LEA.HI.X R3, R12, R153.reuse, RZ, 0x2, P0 ;  /* 0x000000990c037211 */ /* 0x080fe400000f14ff */
[----:B------:R-:W-:-:S02]  /*2380*/  LEA.HI.X R153, R13, R153, RZ, 0x2, P1 ;  /* 0x000000990d997211 */ /* 0x000fc400008f14ff */
[----:B------:R-:W0:Y:S04]  /*2390*/  LDS.128 R12, [R6] ;  /* 0x00000000060c7984 */ /* 0x000e280000000c00 */
[----:B------:R-:W2:Y:S04]  /*23a0*/  LDS.128 R8, [R6+0x100] ;  /* 0x0001000006087984 */ /* 0x000ea80000000c00 */
[----:B------:R-:W4:Y:S04]  /*23b0*/  LDS.128 R76, [R6+0x200] ;  /* 0x00020000064c7984 */ /* 0x000f280000000c00 */
[----:B------:R-:W5:Y:S04]  /*23c0*/  LDS.128 R72, [R6+0x300] ;  /* 0x0003000006487984 */ /* 0x000f680000000c00 */
[----:B------:R-:W5:Y:S04]  /*23d0*/  LDS.128 R64, [R6+0x400] ;  /* 0x0004000006407984 */ /* 0x000f680000000c00 */
[----:B------:R-:W5:Y:S04]  /*23e0*/  LDS.128 R60, [R6+0x500] ;  /* 0x00050000063c7984 */ /* 0x000f680000000c00 */
[----:B------:R-:W5:Y:S04]  /*23f0*/  LDS.128 R56, [R6+0x600] ;  /* 0x0006000006387984 */ /* 0x000f680000000c00 */
[----:B------:R-:W5:Y:S01]  /*2400*/  LDS.128 R68, [R6+0x700] ;  /* 0x0007000006447984 */ /* 0x000f620000000c00 */
[----:B------:R-:W-:-:S02]  /*2410*/  IMAD.MOV.U32 R84, RZ, RZ, R24 ;  /* 0x000000ffff547224 */ /* 0x000fc400078e0018 */
[----:B------:R-:W-:Y:S02]  /*2420*/  IMAD.MOV.U32 R116, RZ, RZ, R28 ;  /* 0x000000ffff747224 */ /* 0x000fe400078e001c */
[----:B------:R-:W-:Y:S02]  /*2430*/  IMAD.MOV.U32 R148, RZ, RZ, R32 ;  /* 0x000000ffff947224 */ /* 0x000fe400078e0020 */
        /* <DEDUP_REMOVED lines=25> */
[----:B------:R-:W-:-:S02]  /*25d0*/  MOV R37, R39 ;  /* 0x0000002700257202 */ /* 0x000fc40000000f00 */
[----:B------:R-:W-:Y:S02]  /*25e0*/  MOV R27, R43 ;  /* 0x0000002b001b7202 */ /* 0x000fe40000000f00 */
[----:B------:R-:W-:Y:S02]  /*25f0*/  MOV R31, R47 ;  /* 0x0000002f001f7202 */ /* 0x000fe40000000f00 */
[----:B------:R-:W-:Y:S02]  /*2600*/  MOV R35, R51 ;  /* 0x0000003300237202 */ /* 0x000fe40000000f00 */
[----:B------:R-:W-:Y:S01]  /*2610*/  MOV R39, R55 ;  /* 0x0000003700277202 */ /* 0x000fe20000000f00 */
[----:B------:R-:W-:Y:S04]  /*2620*/  STS.128 [R0+UR8], R84 ;  /* 0x0000005400007988 */ /* 0x000fe80008000c08 */
[----:B------:R-:W-:Y:S04]  /*2630*/  STS.128 [R0+UR8+0x800], R116 ;  /* 0x0008007400007988 */ /* 0x000fe80008000c08 */
[----:B------:R-:W-:Y:S04]  /*2640*/  STS.128 [R0+UR8+0x1000], R148 ;  /* 0x0010009400007988 */ /* 0x000fe80008000c08 */
[----:B------:R-:W-:Y:S04]  /*2650*/  STS.128 [R0+UR8+0x1800], R80 ;  /* 0x0018005000007988 */ /* 0x000fe80008000c08 */
[----:B------:R-:W-:Y:S04]  /*2660*/  STS.128 [R7+UR8], R24 ;  /* 0x0000001807007988 */ /* 0x000fe80008000c08 */
[----:B------:R-:W-:Y:S04]  /*2670*/  STS.128 [R7+UR8+0x800], R28 ;  /* 0x0008001c07007988 */ /* 0x000fe80008000c08 */
[----:B------:R-:W-:Y:S04]  /*2680*/  STS.128 [R7+UR8+0x1000], R32 ;  /* 0x0010002007007988 */ /* 0x000fe80008000c08 */
[----:B------:R-:W-:Y:S01]  /*2690*/  STS.128 [R7+UR8+0x1800], R36 ;  /* 0x0018002407007988 */ /* 0x000fe20008000c08 */
[----:B------:R-:W-:Y:S01]  /*26a0*/  BAR.SYNC.DEFER_BLOCKING 0x0 ;  /* 0x0000000000007b1d */ /* 0x000fe20000010000 */
[----:B------:R-:W-:-:S05]  /*26b0*/  IMAD.WIDE.U32 R2, R4, 0x4, R2 ;  /* 0x0000000404027825 */ /* 0x000fca00078e0002 */
[----:B-1----:R-:W-:Y:S04]  /*26c0*/  STG.E desc[UR10][R2.64], R20 ;  /* 0x0000001402007986 */ /* 0x002fe8000c10190a */
[----:B------:R-:W-:Y:S04]  /*26d0*/  STG.E desc[UR10][R2.64+0x80], R22 ;  /* 0x0000801602007986 */ /* 0x000fe8000c10190a */
[----:B------:R-:W-:Y:S04]  /*26e0*/  STG.E desc[UR10][R2.64+0x800], R21 ;  /* 0x0008001502007986 */ /* 0x000fe8000c10190a */
[----:B------:R-:W-:Y:S04]  /*26f0*/  STG.E desc[UR10][R2.64+0x880], R23 ;  /* 0x0008801702007986 */ /* 0x000fe8000c10190a */
[----:B---3--:R-:W-:Y:S04]  /*2700*/  STG.E desc[UR10][R2.64+0x7400], R16 ;  /* 0x0074001002007986 */ /* 0x008fe8000c10190a */
[----:B------:R-:W-:Y:S04]  /*2710*/  STG.E desc[UR10][R2.64+0x7480], R18 ;  /* 0x0074801202007986 */ /* 0x000fe8000c10190a */
[----:B------:R-:W-:Y:S04]  /*2720*/  STG.E desc[UR10][R2.64+0x7c00], R17 ;  /* 0x007c001102007986 */ /* 0x000fe8000c10190a */
[----:B------:R-:W-:Y:S04]  /*2730*/  STG.E desc[UR10][R2.64+0x7c80], R19 ;  /* 0x007c801302007986 */ /* 0x000fe8000c10190a */
[----:B0-----:R-:W-:Y:S04]  /*2740*/  STG.E desc[UR10][R2.64+0x8000], R12 ;  /* 0x0080000c02007986 */ /* 0x001fe8000c10190a */
[----:B------:R-:W-:Y:S04]  /*2750*/  STG.E desc[UR10][R2.64+0x8080], R14 ;  /* 0x0080800e02007986 */ /* 0x000fe8000c10190a */
[----:B--2---:R-:W-:Y:S04]  /*2760*/  STG.E desc[UR10][R2.64+0x8400], R8 ;  /* 0x0084000802007986 */ /* 0x004fe8000c10190a */
[----:B------:R-:W-:Y:S04]  /*2770*/  STG.E desc[UR10][R2.64+0x8480], R10 ;  /* 0x0084800a02007986 */ /* 0x000fe8000c10190a */
[----:B------:R-:W-:Y:S04]  /*2780*/  STG.E desc[UR10][R2.64+0x8800], R13 ;  /* 0x0088000d02007986 */ /* 0x000fe8000c10190a */
[----:B------:R-:W-:Y:S04]  /*2790*/  STG.E desc[UR10][R2.64+0x8880], R15 ;  /* 0x0088800f02007986 */ /* 0x000fe8000c10190a */
[----:B------:R-:W-:Y:S04]  /*27a0*/  STG.E desc[UR10][R2.64+0x8c00], R9 ;  /* 0x008c000902007986 */ /* 0x000fe8000c10190a */
[----:B------:R-:W-:Y:S04]  /*27b0*/  STG.E desc[UR10][R2.64+0x8c80], R11 ;  /* 0x008c800b02007986 */ /* 0x000fe8000c10190a */
[----:B------:R-:W0:Y:S04]  /*27c0*/  LDS.128 R20, [R6] ;  /* 0x0000000006147984 */ /* 0x000e280000000c00 */
[----:B------:R-:W1:Y:S04]  /*27d0*/  LDS.128 R24, [R6+0x100] ;  /* 0x0001000006187984 */ /* 0x000e680000000c00 */
[----:B------:R-:W2:Y:S04]  /*27e0*/  LDS.128 R28, [R6+0x200] ;  /* 0x00020000061c7984 */ /* 0x000ea80000000c00 */
[----:B------:R-:W3:Y:S04]  /*27f0*/  LDS.128 R16, [R6+0x300] ;  /* 0x0003000006107984 */ /* 0x000ee80000000c00 */
[----:B------:R-:W3:Y:S04]  /*2800*/  LDS.128 R32, [R6+0x400] ;  /* 0x0004000006207984 */ /* 0x000ee80000000c00 */
[----:B------:R-:W3:Y:S04]  /*2810*/  LDS.128 R12, [R6+0x500] ;  /* 0x00050000060c7984 */ /* 0x000ee80000000c00 */
[----:B------:R-:W3:Y:S04]  /*2820*/  LDS.128 R8, [R6+0x600] ;  /* 0x0006000006087984 */ /* 0x000ee80000000c00 */
[----:B------:R-:W3:Y:S01]  /*2830*/  LDS.128 R36, [R6+0x700] ;  /* 0x0007000006247984 */ /* 0x000ee20000000c00 */
[----:B------:R-:W-:-:S03]  /*2840*/  IMAD.WIDE.U32 R4, R4, 0x4, R152 ;  /* 0x0000000404047825 */ /* 0x000fc600078e0098 */
[----:B------:R-:W-:Y:S04]  /*2850*/  STG.E desc[UR10][R2.64+0x400], R120 ;  /* 0x0004007802007986 */ /* 0x000fe8000c10190a */
        /* <DEDUP_REMOVED lines=55> */
[----:B----4-:R-:W-:Y:S04]  /*2bd0*/  STG.E desc[UR10][R2.64+0x9000], R76 ;  /* 0x0090004c02007986 */ /* 0x010fe8000c10190a */
[----:B------:R-:W-:Y:S04]  /*2be0*/  STG.E desc[UR10][R2.64+0x9080], R78 ;  /* 0x0090804e02007986 */ /* 0x000fe8000c10190a */
[----:B-----5:R-:W-:Y:S04]  /*2bf0*/  STG.E desc[UR10][R2.64+0x9400], R72 ;  /* 0x0094004802007986 */ /* 0x020fe8000c10190a */
        /* <DEDUP_REMOVED lines=21> */
[----:B0-----:R-:W-:Y:S04]  /*2d50*/  STG.E desc[UR10][R2.64+0xc000], R20 ;  /* 0x00c0001402007986 */ /* 0x001fe8000c10190a */
[----:B------:R-:W-:Y:S04]  /*2d60*/  STG.E desc[UR10][R2.64+0xc080], R22 ;  /* 0x00c0801602007986 */ /* 0x000fe8000c10190a */
[----:B------:R-:W-:Y:S04]  /*2d70*/  STG.E desc[UR10][R2.64+0xc800], R21 ;  /* 0x00c8001502007986 */ /* 0x000fe8000c10190a */
[----:B------:R-:W-:Y:S04]  /*2d80*/  STG.E desc[UR10][R2.64+0xc880], R23 ;  /* 0x00c8801702007986 */ /* 0x000fe8000c10190a */
[----:B-1----:R-:W-:Y:S04]  /*2d90*/  STG.E desc[UR10][R2.64+0xc400], R24 ;  /* 0x00c4001802007986 */ /* 0x002fe8000c10190a */
[----:B------:R-:W-:Y:S04]  /*2da0*/  STG.E desc[UR10][R2.64+0xc480], R26 ;  /* 0x00c4801a02007986 */ /* 0x000fe8000c10190a */
[----:B------:R-:W-:Y:S04]  /*2db0*/  STG.E desc[UR10][R2.64+0xcc00], R25 ;  /* 0x00cc001902007986 */ /* 0x000fe8000c10190a */
[----:B------:R-:W-:Y:S04]  /*2dc0*/  STG.E desc[UR10][R2.64+0xcc80], R27 ;  /* 0x00cc801b02007986 */ /* 0x000fe8000c10190a */
[----:B--2---:R-:W-:Y:S04]  /*2dd0*/  STG.E desc[UR10][R2.64+0xd000], R28 ;  /* 0x00d0001c02007986 */ /* 0x004fe8000c10190a */
[----:B------:R-:W-:Y:S04]  /*2de0*/  STG.E desc[UR10][R2.64+0xd080], R30 ;  /* 0x00d0801e02007986 */ /* 0x000fe8000c10190a */
[----:B------:R-:W-:Y:S04]  /*2df0*/  STG.E desc[UR10][R2.64+0xd800], R29 ;  /* 0x00d8001d02007986 */ /* 0x000fe8000c10190a */
[----:B------:R-:W-:Y:S04]  /*2e00*/  STG.E desc[UR10][R2.64+0xd880], R31 ;  /* 0x00d8801f02007986 */ /* 0x000fe8000c10190a */
[----:B---3--:R-:W-:Y:S04]  /*2e10*/  STG.E desc[UR10][R2.64+0xd400], R16 ;  /* 0x00d4001002007986 */ /* 0x008fe8000c10190a */
        /* <DEDUP_REMOVED lines=18> */
[----:B------:R-:W-:Y:S01]  /*2f40*/  STG.E desc[UR10][R4.64+0xfc80], R39 ;  /* 0x00fc802704007986 */ /* 0x000fe2000c10190a */
[----:B------:R-:W-:Y:S05]  /*2f50*/  EXIT ;  /* 0x000000000000794d */ /* 0x000fea0003800000 */
.L_x_0:
[----:B------:R-:W-:-:S00]  /*2f60*/  BRA `(.L_x_0) ;  /* 0xfffffffc00fc7947 */ /* 0x000fc0000383ffff */
[----:B------:R-:W-:-:S00]  /*2f70*/  NOP ;  /* 0x0000000000007918 */ /* 0x000fc00000000000 */
        /* <DEDUP_REMOVED lines=8> */
.L_x_1:


//--------------------- .nv.shared.gluon_mma      --------------------------
	.section	.nv.shared.gluon_mma,"aw",@nobits
	.sectionflags	@""
	.align	16
	.zero		1024


//--------------------- .nv.shared.reserved.0     --------------------------
	.section	.nv.shared.reserved.0,"aw",@nobits
	.weak		__nv_reservedSMEM_offset_0_alias
	.size		__nv_reservedSMEM_offset_0_alias, 0, 0
	.other		__nv_reservedSMEM_offset_0_alias,@"STO_CUDA_RESERVED_SHARED STV_DEFAULT"
__nv_reservedSMEM_offset_0_alias:
	.zero		0


//--------------------- .nv.constant0.gluon_mma   --------------------------
	.section	.nv.constant0.gluon_mma,"a",@progbits
	.sectionflags	@""
	.align	4
.nv.constant0.gluon_mma:
	.zero		568


//--------------------- SYMBOLS --------------------------

	.type		.nv.reservedSmem.offset0,@object
	.size		.nv.reservedSmem.offset0,0x4
